//
// Generated by NVIDIA NVVM Compiler
//
// Compiler Build ID: CL-36424714
// Cuda compilation tools, release 13.0, V13.0.88
// Based on NVVM 20.0.0
//

.version 9.0
.target sm_100
.address_size 64

	// .globl	_Z18vectorAddOptimizedPfS_S_i

.visible .entry _Z18vectorAddOptimizedPfS_S_i(
	.param .u64 .ptr .align 1 _Z18vectorAddOptimizedPfS_S_i_param_0,
	.param .u64 .ptr .align 1 _Z18vectorAddOptimizedPfS_S_i_param_1,
	.param .u64 .ptr .align 1 _Z18vectorAddOptimizedPfS_S_i_param_2,
	.param .u32 _Z18vectorAddOptimizedPfS_S_i_param_3
)
{
	.reg .pred 	%p<6>;
	.reg .b32 	%r<17>;
	.reg .b32 	%f<16>;
	.reg .b64 	%rd<15>;

	ld.param.u64 	%rd4, [_Z18vectorAddOptimizedPfS_S_i_param_0];
	ld.param.u64 	%rd5, [_Z18vectorAddOptimizedPfS_S_i_param_1];
	ld.param.u64 	%rd6, [_Z18vectorAddOptimizedPfS_S_i_param_2];
	ld.param.u32 	%r8, [_Z18vectorAddOptimizedPfS_S_i_param_3];
	cvta.to.global.u64 	%rd1, %rd6;
	cvta.to.global.u64 	%rd2, %rd5;
	cvta.to.global.u64 	%rd3, %rd4;
	mov.u32 	%r9, %ctaid.x;
	mov.u32 	%r10, %ntid.x;
	mov.u32 	%r11, %tid.x;
	mad.lo.s32 	%r12, %r9, %r10, %r11;
	shl.b32 	%r16, %r12, 2;
	or.b32  	%r2, %r16, 3;
	setp.lt.s32 	%p1, %r2, %r8;
	@%p1 bra 	$L__BB0_5;
	setp.ge.s32 	%p2, %r16, %r8;
	@%p2 bra 	$L__BB0_4;
	add.s32 	%r15, %r16, 1;
$L__BB0_3:
	add.s32 	%r13, %r15, -1;
	mul.wide.s32 	%rd7, %r16, 4;
	add.s64 	%rd8, %rd1, %rd7;
	add.s64 	%rd9, %rd2, %rd7;
	add.s64 	%rd10, %rd3, %rd7;
	ld.global.f32 	%f1, [%rd10];
	ld.global.f32 	%f2, [%rd9];
	add.f32 	%f3, %f1, %f2;
	st.global.f32 	[%rd8], %f3;
	add.s32 	%r16, %r16, 1;
	setp.lt.s32 	%p3, %r15, %r8;
	setp.lt.s32 	%p4, %r13, %r2;
	and.pred  	%p5, %p3, %p4;
	add.s32 	%r15, %r15, 1;
	@%p5 bra 	$L__BB0_3;
$L__BB0_4:
	ret;
$L__BB0_5:
	shr.s32 	%r14, %r16, 2;
	mul.wide.s32 	%rd11, %r14, 16;
	add.s64 	%rd12, %rd3, %rd11;
	ld.global.v4.f32 	{%f4, %f5, %f6, %f7}, [%rd12];
	add.s64 	%rd13, %rd2, %rd11;
	ld.global.v4.f32 	{%f8, %f9, %f10, %f11}, [%rd13];
	add.f32 	%f12, %f4, %f8;
	add.f32 	%f13, %f5, %f9;
	add.f32 	%f14, %f6, %f10;
	add.f32 	%f15, %f7, %f11;
	add.s64 	%rd14, %rd1, %rd11;
	st.global.v4.f32 	[%rd14], {%f12, %f13, %f14, %f15};
	bra.uni 	$L__BB0_4;

}
	// .globl	_Z9vectorAddPfS_S_i
.visible .entry _Z9vectorAddPfS_S_i(
	.param .u64 .ptr .align 1 _Z9vectorAddPfS_S_i_param_0,
	.param .u64 .ptr .align 1 _Z9vectorAddPfS_S_i_param_1,
	.param .u64 .ptr .align 1 _Z9vectorAddPfS_S_i_param_2,
	.param .u32 _Z9vectorAddPfS_S_i_param_3
)
{
	.reg .pred 	%p<2>;
	.reg .b32 	%r<6>;
	.reg .b32 	%f<4>;
	.reg .b64 	%rd<11>;

	ld.param.u64 	%rd1, [_Z9vectorAddPfS_S_i_param_0];
	ld.param.u64 	%rd2, [_Z9vectorAddPfS_S_i_param_1];
	ld.param.u64 	%rd3, [_Z9vectorAddPfS_S_i_param_2];
	ld.param.u32 	%r2, [_Z9vectorAddPfS_S_i_param_3];
	mov.u32 	%r3, %ctaid.x;
	mov.u32 	%r4, %ntid.x;
	mov.u32 	%r5, %tid.x;
	mad.lo.s32 	%r1, %r3, %r4, %r5;
	setp.ge.s32 	%p1, %r1, %r2;
	@%p1 bra 	$L__BB1_2;
	cvta.to.global.u64 	%rd4, %rd1;
	cvta.to.global.u64 	%rd5, %rd2;
	cvta.to.global.u64 	%rd6, %rd3;
	mul.wide.s32 	%rd7, %r1, 4;
	add.s64 	%rd8, %rd4, %rd7;
	ld.global.f32 	%f1, [%rd8];
	add.s64 	%rd9, %rd5, %rd7;
	ld.global.f32 	%f2, [%rd9];
	add.f32 	%f3, %f1, %f2;
	add.s64 	%rd10, %rd6, %rd7;
	st.global.f32 	[%rd10], %f3;
$L__BB1_2:
	ret;

}


// ===== COMPILED SASS (sm_100) =====

	.target	sm_100

	.elftype	@"ET_EXEC"


//--------------------- .note.nv.tkinfo           --------------------------
	.section	.note.nv.tkinfo,"",@"SHT_NOTE"
	.sectionflags	@"SHF_NOTE_NV_TKINFO"
	.tkinfo
        /*0018*/ 	.word	0x00000002
        /*0030*/ 	.string	""
        /*0030*/ 	.string	"ptxas"
        /*0030*/ 	.string	"Cuda compilation tools, release 13.0, V13.0.88"
        /*0030*/ 	.string	"Build cuda_13.0.r13.0/compiler.36424714_0"
        /*0030*/ 	.string	"-arch sm_100 -m 64 "



//--------------------- .note.nv.cuinfo           --------------------------
	.section	.note.nv.cuinfo,"",@"SHT_NOTE"
	.sectionflags	@"SHF_NOTE_NV_CUINFO"
        /*0018*/ 	.short	0x0002
        /*001a*/ 	.short	0x0064
        /*001c*/ 	.short	0x0082
	.zero		2


//--------------------- .nv.info                  --------------------------
	.section	.nv.info,"",@"SHT_CUDA_INFO"
	.align	4


	//----- nvinfo : EIATTR_REGCOUNT
	.align		4
        /*0000*/ 	.byte	0x04, 0x2f
        /*0002*/ 	.short	(.L_1 - .L_0)
	.align		4
.L_0:
        /*0004*/ 	.word	index@(_Z18vectorAddOptimizedPfS_S_i)
        /*0008*/ 	.word	0x00000016


	//----- nvinfo : EIATTR_FRAME_SIZE
	.align		4
.L_1:
        /*000c*/ 	.byte	0x04, 0x11
        /*000e*/ 	.short	(.L_3 - .L_2)
	.align		4
.L_2:
        /*0010*/ 	.word	index@(_Z18vectorAddOptimizedPfS_S_i)
        /*0014*/ 	.word	0x00000000


	//----- nvinfo : EIATTR_REGCOUNT
	.align		4
.L_3:
        /*0018*/ 	.byte	0x04, 0x2f
        /*001a*/ 	.short	(.L_5 - .L_4)
	.align		4
.L_4:
        /*001c*/ 	.word	index@(_Z9vectorAddPfS_S_i)
        /*0020*/ 	.word	0x0000000c


	//----- nvinfo : EIATTR_FRAME_SIZE
	.align		4
.L_5:
        /*0024*/ 	.byte	0x04, 0x11
        /*0026*/ 	.short	(.L_7 - .L_6)
	.align		4
.L_6:
        /*0028*/ 	.word	index@(_Z9vectorAddPfS_S_i)
        /*002c*/ 	.word	0x00000000


	//----- nvinfo : EIATTR_MIN_STACK_SIZE
	.align		4
.L_7:
        /*0030*/ 	.byte	0x04, 0x12
        /*0032*/ 	.short	(.L_9 - .L_8)
	.align		4
.L_8:
        /*0034*/ 	.word	index@(_Z9vectorAddPfS_S_i)
        /*0038*/ 	.word	0x00000000


	//----- nvinfo : EIATTR_MIN_STACK_SIZE
	.align		4
.L_9:
        /*003c*/ 	.byte	0x04, 0x12
        /*003e*/ 	.short	(.L_11 - .L_10)
	.align		4
.L_10:
        /*0040*/ 	.word	index@(_Z18vectorAddOptimizedPfS_S_i)
        /*0044*/ 	.word	0x00000000
.L_11:


//--------------------- .nv.compat                --------------------------
	.section	.nv.compat,"",@"SHT_CUDA_COMPAT_INFO"
	.align	4
        /*0000*/ 	.byte	0x02, 0x09, 0x00, 0x00, 0x02, 0x02, 0x01, 0x00, 0x02, 0x05, 0x05, 0x00, 0x03, 0x07, 0x01, 0x01
        /*0010*/ 	.byte	0x02, 0x03, 0x00, 0x00, 0x02, 0x06, 0x01, 0x00, 0x04, 0x0b, 0x08, 0x00, 0x09, 0x00, 0x00, 0x00
        /*0020*/ 	.byte	0x00, 0x00, 0x00, 0x00


//--------------------- .nv.info._Z9vectorAddPfS_S_i --------------------------
	.section	.nv.info._Z9vectorAddPfS_S_i,"",@"SHT_CUDA_INFO"
	.sectionflags	@""
	.align	4


	//----- nvinfo : EIATTR_CUDA_API_VERSION
	.align		4
        /*0000*/ 	.byte	0x04, 0x37
        /*0002*/ 	.short	(.L_13 - .L_12)
.L_12:
        /*0004*/ 	.word	0x00000082


	//----- nvinfo : EIATTR_KPARAM_INFO
	.align		4
.L_13:
        /*0008*/ 	.byte	0x04, 0x17
        /*000a*/ 	.short	(.L_15 - .L_14)
.L_14:
        /*000c*/ 	.word	0x00000000
        /*0010*/ 	.short	0x0003
        /*0012*/ 	.short	0x0018
        /*0014*/ 	.byte	0x00, 0xf0, 0x11, 0x00


	//----- nvinfo : EIATTR_KPARAM_INFO
	.align		4
.L_15:
        /*0018*/ 	.byte	0x04, 0x17
        /*001a*/ 	.short	(.L_17 - .L_16)
.L_16:
        /*001c*/ 	.word	0x00000000
        /*0020*/ 	.short	0x0002
        /*0022*/ 	.short	0x0010
        /*0024*/ 	.byte	0x00, 0xf5, 0x21, 0x00


	//----- nvinfo : EIATTR_KPARAM_INFO
	.align		4
.L_17:
        /*0028*/ 	.byte	0x04, 0x17
        /*002a*/ 	.short	(.L_19 - .L_18)
.L_18:
        /*002c*/ 	.word	0x00000000
        /*0030*/ 	.short	0x0001
        /*0032*/ 	.short	0x0008
        /*0034*/ 	.byte	0x00, 0xf5, 0x21, 0x00


	//----- nvinfo : EIATTR_KPARAM_INFO
	.align		4
.L_19:
        /*0038*/ 	.byte	0x04, 0x17
        /*003a*/ 	.short	(.L_21 - .L_20)
.L_20:
        /*003c*/ 	.word	0x00000000
        /*0040*/ 	.short	0x0000
        /*0042*/ 	.short	0x0000
        /*0044*/ 	.byte	0x00, 0xf5, 0x21, 0x00


	//----- nvinfo : EIATTR_SPARSE_MMA_MASK
	.align		4
.L_21:
        /*0048*/ 	.byte	0x03, 0x50
        /*004a*/ 	.short	0x0000


	//----- nvinfo : EIATTR_MAXREG_COUNT
	.align		4
        /*004c*/ 	.byte	0x03, 0x1b
        /*004e*/ 	.short	0x00ff


	//----- nvinfo : EIATTR_MERCURY_ISA_VERSION
	.align		4
        /*0050*/ 	.byte	0x03, 0x5f
        /*0052*/ 	.short	0x0101


	//----- nvinfo : EIATTR_VRC_CTA_INIT_COUNT
	.align		4
        /*0054*/ 	.byte	0x02, 0x4a
	.zero		1
	.zero		1


	//----- nvinfo : EIATTR_EXIT_INSTR_OFFSETS
	.align		4
        /*0058*/ 	.byte	0x04, 0x1c
        /*005a*/ 	.short	(.L_23 - .L_22)


	//   ....[0]....
.L_22:
        /*005c*/ 	.word	0x00000070


	//   ....[1]....
        /*0060*/ 	.word	0x00000130


	//----- nvinfo : EIATTR_CBANK_PARAM_SIZE
	.align		4
.L_23:
        /*0064*/ 	.byte	0x03, 0x19
        /*0066*/ 	.short	0x001c


	//----- nvinfo : EIATTR_PARAM_CBANK
	.align		4
        /*0068*/ 	.byte	0x04, 0x0a
        /*006a*/ 	.short	(.L_25 - .L_24)
	.align		4
.L_24:
        /*006c*/ 	.word	index@(.nv.constant0._Z9vectorAddPfS_S_i)
        /*0070*/ 	.short	0x0380
        /*0072*/ 	.short	0x001c


	//----- nvinfo : EIATTR_SW_WAR
	.align		4
.L_25:
        /*0074*/ 	.byte	0x04, 0x36
        /*0076*/ 	.short	(.L_27 - .L_26)
.L_26:
        /*0078*/ 	.word	0x00000008
.L_27:


//--------------------- .nv.info._Z18vectorAddOptimizedPfS_S_i --------------------------
	.section	.nv.info._Z18vectorAddOptimizedPfS_S_i,"",@"SHT_CUDA_INFO"
	.sectionflags	@""
	.align	4


	//----- nvinfo : EIATTR_CUDA_API_VERSION
	.align		4
        /*0000*/ 	.byte	0x04, 0x37
        /*0002*/ 	.short	(.L_29 - .L_28)
.L_28:
        /*0004*/ 	.word	0x00000082


	//----- nvinfo : EIATTR_KPARAM_INFO
	.align		4
.L_29:
        /*0008*/ 	.byte	0x04, 0x17
        /*000a*/ 	.short	(.L_31 - .L_30)
.L_30:
        /*000c*/ 	.word	0x00000000
        /*0010*/ 	.short	0x0003
        /*0012*/ 	.short	0x0018
        /*0014*/ 	.byte	0x00, 0xf0, 0x11, 0x00


	//----- nvinfo : EIATTR_KPARAM_INFO
	.align		4
.L_31:
        /*0018*/ 	.byte	0x04, 0x17
        /*001a*/ 	.short	(.L_33 - .L_32)
.L_32:
        /*001c*/ 	.word	0x00000000
        /*0020*/ 	.short	0x0002
        /*0022*/ 	.short	0x0010
        /*0024*/ 	.byte	0x00, 0xf5, 0x21, 0x00


	//----- nvinfo : EIATTR_KPARAM_INFO
	.align		4
.L_33:
        /*0028*/ 	.byte	0x04, 0x17
        /*002a*/ 	.short	(.L_35 - .L_34)
.L_34:
        /*002c*/ 	.word	0x00000000
        /*0030*/ 	.short	0x0001
        /*0032*/ 	.short	0x0008
        /*0034*/ 	.byte	0x00, 0xf5, 0x21, 0x00


	//----- nvinfo : EIATTR_KPARAM_INFO
	.align		4
.L_35:
        /*0038*/ 	.byte	0x04, 0x17
        /*003a*/ 	.short	(.L_37 - .L_36)
.L_36:
        /*003c*/ 	.word	0x00000000
        /*0040*/ 	.short	0x0000
        /*0042*/ 	.short	0x0000
        /*0044*/ 	.byte	0x00, 0xf5, 0x21, 0x00


	//----- nvinfo : EIATTR_SPARSE_MMA_MASK
	.align		4
.L_37:
        /*0048*/ 	.byte	0x03, 0x50
        /*004a*/ 	.short	0x0000


	//----- nvinfo : EIATTR_MAXREG_COUNT
	.align		4
        /*004c*/ 	.byte	0x03, 0x1b
        /*004e*/ 	.short	0x00ff


	//----- nvinfo : EIATTR_MERCURY_ISA_VERSION
	.align		4
        /*0050*/ 	.byte	0x03, 0x5f
        /*0052*/ 	.short	0x0101


	//----- nvinfo : EIATTR_VRC_CTA_INIT_COUNT
	.align		4
        /*0054*/ 	.byte	0x02, 0x4a
	.zero		1
	.zero		1


	//----- nvinfo : EIATTR_EXIT_INSTR_OFFSETS
	.align		4
        /*0058*/ 	.byte	0x04, 0x1c
        /*005a*/ 	.short	(.L_39 - .L_38)


	//   ....[0]....
.L_38:
        /*005c*/ 	.word	0x000000c0


	//   ....[1]....
        /*0060*/ 	.word	0x000001e0


	//   ....[2]....
        /*0064*/ 	.word	0x000002d0


	//----- nvinfo : EIATTR_CRS_STACK_SIZE
	.align		4
.L_39:
        /*0068*/ 	.byte	0x04, 0x1e
        /*006a*/ 	.short	(.L_41 - .L_40)
.L_40:
        /*006c*/ 	.word	0x00000000


	//----- nvinfo : EIATTR_CBANK_PARAM_SIZE
	.align		4
.L_41:
        /*0070*/ 	.byte	0x03, 0x19
        /*0072*/ 	.short	0x001c


	//----- nvinfo : EIATTR_PARAM_CBANK
	.align		4
        /*0074*/ 	.byte	0x04, 0x0a
        /*0076*/ 	.short	(.L_43 - .L_42)
	.align		4
.L_42:
        /*0078*/ 	.word	index@(.nv.constant0._Z18vectorAddOptimizedPfS_S_i)
        /*007c*/ 	.short	0x0380
        /*007e*/ 	.short	0x001c


	//----- nvinfo : EIATTR_SW_WAR
	.align		4
.L_43:
        /*0080*/ 	.byte	0x04, 0x36
        /*0082*/ 	.short	(.L_45 - .L_44)
.L_44:
        /*0084*/ 	.word	0x00000008
.L_45:


//--------------------- .nv.callgraph             --------------------------
	.section	.nv.callgraph,"",@"SHT_CUDA_CALLGRAPH"
	.align	4
	.sectionentsize	8
	.align		4
        /*0000*/ 	.word	0x00000000
	.align		4
        /*0004*/ 	.word	0xffffffff
	.align		4
        /*0008*/ 	.word	0x00000000
	.align		4
        /*000c*/ 	.word	0xfffffffe
	.align		4
        /*0010*/ 	.word	0x00000000
	.align		4
        /*0014*/ 	.word	0xfffffffd
	.align		4
        /*0018*/ 	.word	0x00000000
	.align		4
        /*001c*/ 	.word	0xfffffffc


//--------------------- .text._Z9vectorAddPfS_S_i --------------------------
	.section	.text._Z9vectorAddPfS_S_i,"ax",@progbits
	.align	128
        .global         _Z9vectorAddPfS_S_i
        .type           _Z9vectorAddPfS_S_i,@function
        .size           _Z9vectorAddPfS_S_i,(.L_x_4 - _Z9vectorAddPfS_S_i)
        .other          _Z9vectorAddPfS_S_i,@"STO_CUDA_ENTRY STV_DEFAULT"
_Z9vectorAddPfS_S_i:
.text._Z9vectorAddPfS_S_i:
[----:B------:R-:W-:Y:S01]  /*0000*/  LDC R1, c[0x0][0x37c] ;  /* 0x0000df00ff017b82 */ /* 0x000fe20000000800 */
[----:B------:R-:W0:Y:S07]  /*0010*/  S2R R0, SR_TID.X ;  /* 0x0000000000007919 */ /* 0x000e2e0000002100 */
[----:B------:R-:W0:Y:S01]  /*0020*/  S2UR UR4, SR_CTAID.X ;  /* 0x00000000000479c3 */ /* 0x000e220000002500 */
[----:B------:R-:W1:Y:S07]  /*0030*/  LDCU UR5, c[0x0][0x398] ;  /* 0x00007300ff0577ac */ /* 0x000e6e0008000800 */
[----:B------:R-:W0:Y:S02]  /*0040*/  LDC R9, c[0x0][0x360] ;  /* 0x0000d800ff097b82 */ /* 0x000e240000000800 */
[----:B0-----:R-:W-:-:S05]  /*0050*/  IMAD R9, R9, UR4, R0 ;  /* 0x0000000409097c24 */ /* 0x001fca000f8e0200 */
[----:B-1----:R-:W-:-:S13]  /*0060*/  ISETP.GE.AND P0, PT, R9, UR5, PT ;  /* 0x0000000509007c0c */ /* 0x002fda000bf06270 */
[----:B------:R-:W-:Y:S05]  /*0070*/  @P0 EXIT ;  /* 0x000000000000094d */ /* 0x000fea0003800000 */
[----:B------:R-:W0:Y:S01]  /*0080*/  LDC.64 R2, c[0x0][0x380] ;  /* 0x0000e000ff027b82 */ /* 0x000e220000000a00 */
[----:B------:R-:W1:Y:S07]  /*0090*/  LDCU.64 UR4, c[0x0][0x358] ;  /* 0x00006b00ff0477ac */ /* 0x000e6e0008000a00 */
[----:B------:R-:W2:Y:S08]  /*00a0*/  LDC.64 R4, c[0x0][0x388] ;  /* 0x0000e200ff047b82 */ /* 0x000eb00000000a00 */
[----:B------:R-:W3:Y:S01]  /*00b0*/  LDC.64 R6, c[0x0][0x390] ;  /* 0x0000e400ff067b82 */ /* 0x000ee20000000a00 */
[----:B0-----:R-:W-:-:S06]  /*00c0*/  IMAD.WIDE R2, R9, 0x4, R2 ;  /* 0x0000000409027825 */ /* 0x001fcc00078e0202 */
[----:B-1----:R-:W4:Y:S01]  /*00d0*/  LDG.E R2, desc[UR4][R2.64] ;  /* 0x0000000402027981 */ /* 0x002f22000c1e1900 */
[----:B--2---:R-:W-:-:S06]  /*00e0*/  IMAD.WIDE R4, R9, 0x4, R4 ;  /* 0x0000000409047825 */ /* 0x004fcc00078e0204 */
[----:B------:R-:W4:Y:S01]  /*00f0*/  LDG.E R5, desc[UR4][R4.64] ;  /* 0x0000000404057981 */ /* 0x000f22000c1e1900 */
[----:B---3--:R-:W-:-:S04]  /*0100*/  IMAD.WIDE R6, R9, 0x4, R6 ;  /* 0x0000000409067825 */ /* 0x008fc800078e0206 */
[----:B----4-:R-:W-:-:S05]  /*0110*/  FADD R9, R2, R5 ;  /* 0x0000000502097221 */ /* 0x010fca0000000000 */
[----:B------:R-:W-:Y:S01]  /*0120*/  STG.E desc[UR4][R6.64], R9 ;  /* 0x0000000906007986 */ /* 0x000fe2000c101904 */
[----:B------:R-:W-:Y:S05]  /*0130*/  EXIT ;  /* 0x000000000000794d */ /* 0x000fea0003800000 */
.L_x_0:
[----:B------:R-:W-:-:S00]  /*0140*/  BRA `(.L_x_0) ;  /* 0xfffffffc00fc7947 */ /* 0x000fc0000383ffff */
[----:B------:R-:W-:-:S00]  /*0150*/  NOP ;  /* 0x0000000000007918 */ /* 0x000fc00000000000 */
        /* <DEDUP_REMOVED lines=10> */
.L_x_4:


//--------------------- .text._Z18vectorAddOptimizedPfS_S_i --------------------------
	.section	.text._Z18vectorAddOptimizedPfS_S_i,"ax",@progbits
	.align	128
        .global         _Z18vectorAddOptimizedPfS_S_i
        .type           _Z18vectorAddOptimizedPfS_S_i,@function
        .size           _Z18vectorAddOptimizedPfS_S_i,(.L_x_5 - _Z18vectorAddOptimizedPfS_S_i)
        .other          _Z18vectorAddOptimizedPfS_S_i,@"STO_CUDA_ENTRY STV_DEFAULT"
_Z18vectorAddOptimizedPfS_S_i:
.text._Z18vectorAddOptimizedPfS_S_i:
[----:B------:R-:W-:Y:S01]  /*0000*/  LDC R1, c[0x0][0x37c] ;  /* 0x0000df00ff017b82 */ /* 0x000fe20000000800 */
[----:B------:R-:W0:Y:S07]  /*0010*/  S2R R3, SR_TID.X ;  /* 0x0000000000037919 */ /* 0x000e2e0000002100 */
[----:B------:R-:W0:Y:S01]  /*0020*/  S2UR UR4, SR_CTAID.X ;  /* 0x00000000000479c3 */ /* 0x000e220000002500 */
[----:B------:R-:W1:Y:S07]  /*0030*/  LDCU UR6, c[0x0][0x398] ;  /* 0x00007300ff0677ac */ /* 0x000e6e0008000800 */
[----:B------:R-:W0:Y:S02]  /*0040*/  LDC R0, c[0x0][0x360] ;  /* 0x0000d800ff007b82 */ /* 0x000e240000000800 */
[----:B0-----:R-:W-:Y:S01]  /*0050*/  IMAD R0, R0, UR4, R3 ;  /* 0x0000000400007c24 */ /* 0x001fe2000f8e0203 */
[----:B------:R-:W0:Y:S04]  /*0060*/  LDCU.64 UR4, c[0x0][0x358] ;  /* 0x00006b00ff0477ac */ /* 0x000e280008000a00 */
[----:B------:R-:W-:-:S04]  /*0070*/  SHF.L.U32 R15, R0, 0x2, RZ ;  /* 0x00000002000f7819 */ /* 0x000fc800000006ff */
[----:B------:R-:W-:-:S04]  /*0080*/  IADD3 R0, PT, PT, R15, 0x3, RZ ;  /* 0x000000030f007810 */ /* 0x000fc80007ffe0ff */
[----:B-1----:R-:W-:-:S13]  /*0090*/  ISETP.GE.AND P0, PT, R0, UR6, PT ;  /* 0x0000000600007c0c */ /* 0x002fda000bf06270 */
[----:B0-----:R-:W-:Y:S05]  /*00a0*/  @!P0 BRA `(.L_x_1) ;  /* 0x0000000000508947 */ /* 0x001fea0003800000 */
[----:B------:R-:W-:-:S13]  /*00b0*/  ISETP.GE.AND P0, PT, R15, UR6, PT ;  /* 0x000000060f007c0c */ /* 0x000fda000bf06270 */
[----:B------:R-:W-:Y:S05]  /*00c0*/  @P0 EXIT ;  /* 0x000000000000094d */ /* 0x000fea0003800000 */
[----:B------:R-:W0:Y:S01]  /*00d0*/  LDC.64 R8, c[0x0][0x390] ;  /* 0x0000e400ff087b82 */ /* 0x000e220000000a00 */
[----:B------:R-:W-:-:S07]  /*00e0*/  IADD3 R14, PT, PT, R15, 0x1, RZ ;  /* 0x000000010f0e7810 */ /* 0x000fce0007ffe0ff */
[----:B------:R-:W1:Y:S08]  /*00f0*/  LDC.64 R12, c[0x0][0x380] ;  /* 0x0000e000ff0c7b82 */ /* 0x000e700000000a00 */
[----:B------:R-:W2:Y:S02]  /*0100*/  LDC.64 R10, c[0x0][0x388] ;  /* 0x0000e200ff0a7b82 */ /* 0x000ea40000000a00 */
.L_x_2:
[----:B--2---:R-:W-:-:S04]  /*0110*/  IMAD.WIDE R4, R15, 0x4, R10 ;  /* 0x000000040f047825 */ /* 0x004fc800078e020a */
[C---:B-1----:R-:W-:Y:S02]  /*0120*/  IMAD.WIDE R6, R15.reuse, 0x4, R12 ;  /* 0x000000040f067825 */ /* 0x042fe400078e020c */
[----:B------:R-:W2:Y:S04]  /*0130*/  LDG.E R5, desc[UR4][R4.64] ;  /* 0x0000000404057981 */ /* 0x000ea8000c1e1900 */
[----:B------:R-:W2:Y:S01]  /*0140*/  LDG.E R6, desc[UR4][R6.64] ;  /* 0x0000000406067981 */ /* 0x000ea2000c1e1900 */
[----:B0--3--:R-:W-:Y:S01]  /*0150*/  IMAD.WIDE R2, R15, 0x4, R8 ;  /* 0x000000040f027825 */ /* 0x009fe200078e0208 */
[C---:B------:R-:W-:Y:S02]  /*0160*/  IADD3 R17, PT, PT, R14.reuse, -0x1, RZ ;  /* 0xffffffff0e117810 */ /* 0x040fe40007ffe0ff */
[----:B------:R-:W-:-:S02]  /*0170*/  ISETP.LT.AND P1, PT, R14, UR6, PT ;  /* 0x000000060e007c0c */ /* 0x000fc4000bf21270 */
[----:B------:R-:W-:Y:S02]  /*0180*/  ISETP.GE.AND P0, PT, R17, R0, PT ;  /* 0x000000001100720c */ /* 0x000fe40003f06270 */
[----:B------:R-:W-:Y:S02]  /*0190*/  IADD3 R15, PT, PT, R15, 0x1, RZ ;  /* 0x000000010f0f7810 */ /* 0x000fe40007ffe0ff */
[----:B------:R-:W-:Y:S01]  /*01a0*/  IADD3 R14, PT, PT, R14, 0x1, RZ ;  /* 0x000000010e0e7810 */ /* 0x000fe20007ffe0ff */
[----:B--2---:R-:W-:-:S05]  /*01b0*/  FADD R19, R6, R5 ;  /* 0x0000000506137221 */ /* 0x004fca0000000000 */
[----:B------:R3:W-:Y:S03]  /*01c0*/  STG.E desc[UR4][R2.64], R19 ;  /* 0x0000001302007986 */ /* 0x0007e6000c101904 */
[----:B------:R-:W-:Y:S05]  /*01d0*/  @!P0 BRA P1, `(.L_x_2) ;  /* 0xfffffffc00cc8947 */ /* 0x000fea000083ffff */
[----:B------:R-:W-:Y:S05]  /*01e0*/  EXIT ;  /* 0x000000000000794d */ /* 0x000fea0003800000 */
.L_x_1:
[----:B------:R-:W0:Y:S01]  /*01f0*/  LDC.64 R2, c[0x0][0x380] ;  /* 0x0000e000ff027b82 */ /* 0x000e220000000a00 */
[----:B------:R-:W-:-:S07]  /*0200*/  SHF.R.S32.HI R15, RZ, 0x2, R15 ;  /* 0x00000002ff0f7819 */ /* 0x000fce000001140f */
[----:B------:R-:W1:Y:S08]  /*0210*/  LDC.64 R4, c[0x0][0x388] ;  /* 0x0000e200ff047b82 */ /* 0x000e700000000a00 */
[----:B------:R-:W2:Y:S01]  /*0220*/  LDC.64 R6, c[0x0][0x390] ;  /* 0x0000e400ff067b82 */ /* 0x000ea20000000a00 */
[----:B0-----:R-:W-:-:S05]  /*0230*/  IMAD.WIDE R2, R15, 0x10, R2 ;  /* 0x000000100f027825 */ /* 0x001fca00078e0202 */
[----:B------:R-:W3:Y:S01]  /*0240*/  LDG.E.128 R8, desc[UR4][R2.64] ;  /* 0x0000000402087981 */ /* 0x000ee2000c1e1d00 */
[----:B-1----:R-:W-:-:S05]  /*0250*/  IMAD.WIDE R4, R15, 0x10, R4 ;  /* 0x000000100f047825 */ /* 0x002fca00078e0204 */
[----:B------:R-:W3:Y:S01]  /*0260*/  LDG.E.128 R16, desc[UR4][R4.64] ;  /* 0x0000000404107981 */ /* 0x000ee2000c1e1d00 */
[----:B--2---:R-:W-:-:S04]  /*0270*/  IMAD.WIDE R6, R15, 0x10, R6 ;  /* 0x000000100f067825 */ /* 0x004fc800078e0206 */
[----:B---3--:R-:W-:Y:S01]  /*0280*/  FADD R8, R8, R16 ;  /* 0x0000001008087221 */ /* 0x008fe20000000000 */
[----:B------:R-:W-:Y:S01]  /*0290*/  FADD R9, R9, R17 ;  /* 0x0000001109097221 */ /* 0x000fe20000000000 */
[----:B------:R-:W-:Y:S01]  /*02a0*/  FADD R10, R10, R18 ;  /* 0x000000120a0a7221 */ /* 0x000fe20000000000 */
[----:B------:R-:W-:-:S05]  /*02b0*/  FADD R11, R11, R19 ;  /* 0x000000130b0b7221 */ /* 0x000fca0000000000 */
[----:B------:R-:W-:Y:S01]  /*02c0*/  STG.E.128 desc[UR4][R6.64], R8 ;  /* 0x0000000806007986 */ /* 0x000fe2000c101d04 */
[----:B------:R-:W-:Y:S05]  /*02d0*/  EXIT ;  /* 0x000000000000794d */ /* 0x000fea0003800000 */
.L_x_3:
        /* <DEDUP_REMOVED lines=10> */
.L_x_5:


//--------------------- .nv.shared.reserved.0     --------------------------
	.section	.nv.shared.reserved.0,"aw",@nobits
	.weak		__nv_reservedSMEM_offset_0_alias
	.size		__nv_reservedSMEM_offset_0_alias, 0, 64
	.other		__nv_reservedSMEM_offset_0_alias,@"STO_CUDA_RESERVED_SHARED STV_DEFAULT"
__nv_reservedSMEM_offset_0_alias:
	.zero		0
	.zero		64


//--------------------- .nv.constant0._Z9vectorAddPfS_S_i --------------------------
	.section	.nv.constant0._Z9vectorAddPfS_S_i,"a",@progbits
	.sectionflags	@""
	.align	4
.nv.constant0._Z9vectorAddPfS_S_i:
	.zero		924


//--------------------- .nv.constant0._Z18vectorAddOptimizedPfS_S_i --------------------------
	.section	.nv.constant0._Z18vectorAddOptimizedPfS_S_i,"a",@progbits
	.sectionflags	@""
	.align	4
.nv.constant0._Z18vectorAddOptimizedPfS_S_i:
	.zero		924


//--------------------- SYMBOLS --------------------------

	.type		.nv.reservedSmem.offset0,@object
	.size		.nv.reservedSmem.offset0,0x4
